//
// Generated by NVIDIA NVVM Compiler
//
// Compiler Build ID: CL-36424714
// Cuda compilation tools, release 13.0, V13.0.88
// Based on NVVM 20.0.0
//

.version 9.0
.target sm_100
.address_size 64

	// .globl	_Z14stencil_kernelPfS_j

.visible .entry _Z14stencil_kernelPfS_j(
	.param .u64 .ptr .align 1 _Z14stencil_kernelPfS_j_param_0,
	.param .u64 .ptr .align 1 _Z14stencil_kernelPfS_j_param_1,
	.param .u32 _Z14stencil_kernelPfS_j_param_2
)
{
	.reg .pred 	%p<12>;
	.reg .b32 	%r<31>;
	.reg .b32 	%f<15>;
	.reg .b64 	%rd<20>;

	ld.param.u64 	%rd1, [_Z14stencil_kernelPfS_j_param_0];
	ld.param.u64 	%rd2, [_Z14stencil_kernelPfS_j_param_1];
	ld.param.u32 	%r4, [_Z14stencil_kernelPfS_j_param_2];
	mov.u32 	%r5, %ctaid.z;
	mov.u32 	%r6, %ntid.z;
	mov.u32 	%r7, %tid.z;
	mad.lo.s32 	%r1, %r5, %r6, %r7;
	mov.u32 	%r8, %ctaid.y;
	mov.u32 	%r9, %ntid.y;
	mov.u32 	%r10, %tid.y;
	mad.lo.s32 	%r2, %r8, %r9, %r10;
	mov.u32 	%r11, %ctaid.x;
	mov.u32 	%r12, %ntid.x;
	mov.u32 	%r13, %tid.x;
	mad.lo.s32 	%r3, %r11, %r12, %r13;
	setp.eq.s32 	%p1, %r1, 0;
	add.s32 	%r14, %r4, -1;
	setp.ge.u32 	%p2, %r1, %r14;
	setp.eq.s32 	%p3, %r2, 0;
	or.pred  	%p4, %p1, %p3;
	or.pred  	%p5, %p4, %p2;
	setp.ge.u32 	%p6, %r2, %r14;
	or.pred  	%p7, %p6, %p5;
	setp.eq.s32 	%p8, %r3, 0;
	or.pred  	%p9, %p8, %p7;
	setp.ge.u32 	%p10, %r3, %r14;
	or.pred  	%p11, %p10, %p9;
	@%p11 bra 	$L__BB0_2;
	cvta.to.global.u64 	%rd3, %rd1;
	cvta.to.global.u64 	%rd4, %rd2;
	mul.lo.s32 	%r15, %r4, %r1;
	mul.lo.s32 	%r16, %r15, %r4;
	mul.lo.s32 	%r17, %r4, %r2;
	add.s32 	%r18, %r17, %r3;
	add.s32 	%r19, %r18, %r16;
	mul.wide.u32 	%rd5, %r19, 4;
	add.s64 	%rd6, %rd3, %rd5;
	ld.global.f32 	%f1, [%rd6];
	add.s32 	%r20, %r19, -1;
	mul.wide.u32 	%rd7, %r20, 4;
	add.s64 	%rd8, %rd3, %rd7;
	ld.global.f32 	%f2, [%rd8];
	mul.f32 	%f3, %f2, 0f3F051EB8;
	fma.rn.f32 	%f4, %f1, 0f3CA3D70A, %f3;
	add.s32 	%r21, %r19, 1;
	mul.wide.u32 	%rd9, %r21, 4;
	add.s64 	%rd10, %rd3, %rd9;
	ld.global.f32 	%f5, [%rd10];
	fma.rn.f32 	%f6, %f5, 0f3E800000, %f4;
	sub.s32 	%r22, %r17, %r4;
	add.s32 	%r23, %r22, %r3;
	add.s32 	%r24, %r23, %r16;
	mul.wide.u32 	%rd11, %r24, 4;
	add.s64 	%rd12, %rd3, %rd11;
	ld.global.f32 	%f7, [%rd12];
	fma.rn.f32 	%f8, %f7, 0f3DF5C28F, %f6;
	shl.b32 	%r25, %r4, 1;
	add.s32 	%r26, %r24, %r25;
	mul.wide.u32 	%rd13, %r26, 4;
	add.s64 	%rd14, %rd3, %rd13;
	ld.global.f32 	%f9, [%rd14];
	fma.rn.f32 	%f10, %f9, 0f3F63D70A, %f8;
	sub.s32 	%r27, %r15, %r4;
	mad.lo.s32 	%r28, %r27, %r4, %r18;
	mul.wide.u32 	%rd15, %r28, 4;
	add.s64 	%rd16, %rd3, %rd15;
	ld.global.f32 	%f11, [%rd16];
	fma.rn.f32 	%f12, %f11, 0f3EBD70A4, %f10;
	add.s32 	%r29, %r27, %r25;
	mad.lo.s32 	%r30, %r29, %r4, %r18;
	mul.wide.u32 	%rd17, %r30, 4;
	add.s64 	%rd18, %rd3, %rd17;
	ld.global.f32 	%f13, [%rd18];
	fma.rn.f32 	%f14, %f13, 0f3F6E147B, %f12;
	add.s64 	%rd19, %rd4, %rd5;
	st.global.f32 	[%rd19], %f14;
$L__BB0_2:
	ret;

}


// ===== COMPILED SASS (sm_100) =====

	.target	sm_100

	.elftype	@"ET_EXEC"


//--------------------- .note.nv.tkinfo           --------------------------
	.section	.note.nv.tkinfo,"",@"SHT_NOTE"
	.sectionflags	@"SHF_NOTE_NV_TKINFO"
	.tkinfo
        /*0018*/ 	.word	0x00000002
        /*0030*/ 	.string	""
        /*0030*/ 	.string	"ptxas"
        /*0030*/ 	.string	"Cuda compilation tools, release 13.0, V13.0.88"
        /*0030*/ 	.string	"Build cuda_13.0.r13.0/compiler.36424714_0"
        /*0030*/ 	.string	"-arch sm_100 -m 64 "



//--------------------- .note.nv.cuinfo           --------------------------
	.section	.note.nv.cuinfo,"",@"SHT_NOTE"
	.sectionflags	@"SHF_NOTE_NV_CUINFO"
        /*0018*/ 	.short	0x0002
        /*001a*/ 	.short	0x0064
        /*001c*/ 	.short	0x0082
	.zero		2


//--------------------- .nv.info                  --------------------------
	.section	.nv.info,"",@"SHT_CUDA_INFO"
	.align	4


	//----- nvinfo : EIATTR_REGCOUNT
	.align		4
        /*0000*/ 	.byte	0x04, 0x2f
        /*0002*/ 	.short	(.L_1 - .L_0)
	.align		4
.L_0:
        /*0004*/ 	.word	index@(_Z14stencil_kernelPfS_j)
        /*0008*/ 	.word	0x00000018


	//----- nvinfo : EIATTR_FRAME_SIZE
	.align		4
.L_1:
        /*000c*/ 	.byte	0x04, 0x11
        /*000e*/ 	.short	(.L_3 - .L_2)
	.align		4
.L_2:
        /*0010*/ 	.word	index@(_Z14stencil_kernelPfS_j)
        /*0014*/ 	.word	0x00000000


	//----- nvinfo : EIATTR_MIN_STACK_SIZE
	.align		4
.L_3:
        /*0018*/ 	.byte	0x04, 0x12
        /*001a*/ 	.short	(.L_5 - .L_4)
	.align		4
.L_4:
        /*001c*/ 	.word	index@(_Z14stencil_kernelPfS_j)
        /*0020*/ 	.word	0x00000000
.L_5:


//--------------------- .nv.compat                --------------------------
	.section	.nv.compat,"",@"SHT_CUDA_COMPAT_INFO"
	.align	4
        /*0000*/ 	.byte	0x02, 0x09, 0x00, 0x00, 0x02, 0x02, 0x01, 0x00, 0x02, 0x05, 0x05, 0x00, 0x03, 0x07, 0x01, 0x01
        /*0010*/ 	.byte	0x02, 0x03, 0x00, 0x00, 0x02, 0x06, 0x01, 0x00, 0x04, 0x0b, 0x08, 0x00, 0x09, 0x00, 0x00, 0x00
        /*0020*/ 	.byte	0x00, 0x00, 0x00, 0x00


//--------------------- .nv.info._Z14stencil_kernelPfS_j --------------------------
	.section	.nv.info._Z14stencil_kernelPfS_j,"",@"SHT_CUDA_INFO"
	.sectionflags	@""
	.align	4


	//----- nvinfo : EIATTR_CUDA_API_VERSION
	.align		4
        /*0000*/ 	.byte	0x04, 0x37
        /*0002*/ 	.short	(.L_7 - .L_6)
.L_6:
        /*0004*/ 	.word	0x00000082


	//----- nvinfo : EIATTR_KPARAM_INFO
	.align		4
.L_7:
        /*0008*/ 	.byte	0x04, 0x17
        /*000a*/ 	.short	(.L_9 - .L_8)
.L_8:
        /*000c*/ 	.word	0x00000000
        /*0010*/ 	.short	0x0002
        /*0012*/ 	.short	0x0010
        /*0014*/ 	.byte	0x00, 0xf0, 0x11, 0x00


	//----- nvinfo : EIATTR_KPARAM_INFO
	.align		4
.L_9:
        /*0018*/ 	.byte	0x04, 0x17
        /*001a*/ 	.short	(.L_11 - .L_10)
.L_10:
        /*001c*/ 	.word	0x00000000
        /*0020*/ 	.short	0x0001
        /*0022*/ 	.short	0x0008
        /*0024*/ 	.byte	0x00, 0xf5, 0x21, 0x00


	//----- nvinfo : EIATTR_KPARAM_INFO
	.align		4
.L_11:
        /*0028*/ 	.byte	0x04, 0x17
        /*002a*/ 	.short	(.L_13 - .L_12)
.L_12:
        /*002c*/ 	.word	0x00000000
        /*0030*/ 	.short	0x0000
        /*0032*/ 	.short	0x0000
        /*0034*/ 	.byte	0x00, 0xf5, 0x21, 0x00


	//----- nvinfo : EIATTR_SPARSE_MMA_MASK
	.align		4
.L_13:
        /*0038*/ 	.byte	0x03, 0x50
        /*003a*/ 	.short	0x0000


	//----- nvinfo : EIATTR_MAXREG_COUNT
	.align		4
        /*003c*/ 	.byte	0x03, 0x1b
        /*003e*/ 	.short	0x00ff


	//----- nvinfo : EIATTR_MERCURY_ISA_VERSION
	.align		4
        /*0040*/ 	.byte	0x03, 0x5f
        /*0042*/ 	.short	0x0101


	//----- nvinfo : EIATTR_VRC_CTA_INIT_COUNT
	.align		4
        /*0044*/ 	.byte	0x02, 0x4a
	.zero		1
	.zero		1


	//----- nvinfo : EIATTR_EXIT_INSTR_OFFSETS
	.align		4
        /*0048*/ 	.byte	0x04, 0x1c
        /*004a*/ 	.short	(.L_15 - .L_14)


	//   ....[0]....
.L_14:
        /*004c*/ 	.word	0x00000150


	//   ....[1]....
        /*0050*/ 	.word	0x000003d0


	//----- nvinfo : EIATTR_CBANK_PARAM_SIZE
	.align		4
.L_15:
        /*0054*/ 	.byte	0x03, 0x19
        /*0056*/ 	.short	0x0014


	//----- nvinfo : EIATTR_PARAM_CBANK
	.align		4
        /*0058*/ 	.byte	0x04, 0x0a
        /*005a*/ 	.short	(.L_17 - .L_16)
	.align		4
.L_16:
        /*005c*/ 	.word	index@(.nv.constant0._Z14stencil_kernelPfS_j)
        /*0060*/ 	.short	0x0380
        /*0062*/ 	.short	0x0014


	//----- nvinfo : EIATTR_SW_WAR
	.align		4
.L_17:
        /*0064*/ 	.byte	0x04, 0x36
        /*0066*/ 	.short	(.L_19 - .L_18)
.L_18:
        /*0068*/ 	.word	0x00000008
.L_19:


//--------------------- .nv.callgraph             --------------------------
	.section	.nv.callgraph,"",@"SHT_CUDA_CALLGRAPH"
	.align	4
	.sectionentsize	8
	.align		4
        /*0000*/ 	.word	0x00000000
	.align		4
        /*0004*/ 	.word	0xffffffff
	.align		4
        /*0008*/ 	.word	0x00000000
	.align		4
        /*000c*/ 	.word	0xfffffffe
	.align		4
        /*0010*/ 	.word	0x00000000
	.align		4
        /*0014*/ 	.word	0xfffffffd
	.align		4
        /*0018*/ 	.word	0x00000000
	.align		4
        /*001c*/ 	.word	0xfffffffc


//--------------------- .text._Z14stencil_kernelPfS_j --------------------------
	.section	.text._Z14stencil_kernelPfS_j,"ax",@progbits
	.align	128
        .global         _Z14stencil_kernelPfS_j
        .type           _Z14stencil_kernelPfS_j,@function
        .size           _Z14stencil_kernelPfS_j,(.L_x_1 - _Z14stencil_kernelPfS_j)
        .other          _Z14stencil_kernelPfS_j,@"STO_CUDA_ENTRY STV_DEFAULT"
_Z14stencil_kernelPfS_j:
.text._Z14stencil_kernelPfS_j:
[----:B------:R-:W-:Y:S01]  /*0000*/  LDC R1, c[0x0][0x37c] ;  /* 0x0000df00ff017b82 */ /* 0x000fe20000000800 */
[----:B------:R-:W0:Y:S07]  /*0010*/  S2R R4, SR_TID.Y ;  /* 0x0000000000047919 */ /* 0x000e2e0000002200 */
[----:B------:R-:W1:Y:S01]  /*0020*/  LDC R5, c[0x0][0x368] ;  /* 0x0000da00ff057b82 */ /* 0x000e620000000800 */
[----:B------:R-:W1:Y:S01]  /*0030*/  S2R R2, SR_TID.Z ;  /* 0x0000000000027919 */ /* 0x000e620000002300 */
[----:B------:R-:W2:Y:S06]  /*0040*/  S2R R6, SR_TID.X ;  /* 0x0000000000067919 */ /* 0x000eac0000002100 */
[----:B------:R-:W0:Y:S08]  /*0050*/  S2UR UR5, SR_CTAID.Y ;  /* 0x00000000000579c3 */ /* 0x000e300000002600 */
[----:B------:R-:W0:Y:S08]  /*0060*/  LDC R9, c[0x0][0x364] ;  /* 0x0000d900ff097b82 */ /* 0x000e300000000800 */
[----:B------:R-:W1:Y:S08]  /*0070*/  S2UR UR4, SR_CTAID.Z ;  /* 0x00000000000479c3 */ /* 0x000e700000002700 */
[----:B------:R-:W3:Y:S08]  /*0080*/  LDC R0, c[0x0][0x390] ;  /* 0x0000e400ff007b82 */ /* 0x000ef00000000800 */
[----:B------:R-:W2:Y:S01]  /*0090*/  S2UR UR6, SR_CTAID.X ;  /* 0x00000000000679c3 */ /* 0x000ea20000002500 */
[----:B0-----:R-:W-:-:S05]  /*00a0*/  IMAD R9, R9, UR5, R4 ;  /* 0x0000000509097c24 */ /* 0x001fca000f8e0204 */
[----:B------:R-:W-:Y:S02]  /*00b0*/  ISETP.NE.AND P0, PT, R9, RZ, PT ;  /* 0x000000ff0900720c */ /* 0x000fe40003f05270 */
[----:B------:R-:W2:Y:S01]  /*00c0*/  LDC R3, c[0x0][0x360] ;  /* 0x0000d800ff037b82 */ /* 0x000ea20000000800 */
[----:B-1----:R-:W-:-:S05]  /*00d0*/  IMAD R5, R5, UR4, R2 ;  /* 0x0000000405057c24 */ /* 0x002fca000f8e0202 */
[----:B------:R-:W-:Y:S02]  /*00e0*/  ISETP.EQ.OR P0, PT, R5, RZ, !P0 ;  /* 0x000000ff0500720c */ /* 0x000fe40004702670 */
[----:B---3--:R-:W-:-:S04]  /*00f0*/  IADD3 R2, PT, PT, R0, -0x1, RZ ;  /* 0xffffffff00027810 */ /* 0x008fc80007ffe0ff */
[----:B------:R-:W-:-:S04]  /*0100*/  ISETP.GE.U32.OR P0, PT, R5, R2, P0 ;  /* 0x000000020500720c */ /* 0x000fc80000706470 */
[----:B------:R-:W-:Y:S01]  /*0110*/  ISETP.GE.U32.OR P0, PT, R9, R2, P0 ;  /* 0x000000020900720c */ /* 0x000fe20000706470 */
[----:B--2---:R-:W-:-:S05]  /*0120*/  IMAD R4, R3, UR6, R6 ;  /* 0x0000000603047c24 */ /* 0x004fca000f8e0206 */
[----:B------:R-:W-:-:S04]  /*0130*/  ISETP.EQ.OR P0, PT, R4, RZ, P0 ;  /* 0x000000ff0400720c */ /* 0x000fc80000702670 */
[----:B------:R-:W-:-:S13]  /*0140*/  ISETP.GE.U32.OR P0, PT, R4, R2, P0 ;  /* 0x000000020400720c */ /* 0x000fda0000706470 */
[----:B------:R-:W-:Y:S05]  /*0150*/  @P0 EXIT ;  /* 0x000000000000094d */ /* 0x000fea0003800000 */
[----:B------:R-:W0:Y:S01]  /*0160*/  LDC.64 R2, c[0x0][0x380] ;  /* 0x0000e000ff027b82 */ /* 0x000e220000000a00 */
[-C--:B------:R-:W-:Y:S01]  /*0170*/  IMAD R15, R5, R0.reuse, RZ ;  /* 0x00000000050f7224 */ /* 0x080fe200078e02ff */
[----:B------:R-:W1:Y:S01]  /*0180*/  LDCU.64 UR4, c[0x0][0x358] ;  /* 0x00006b00ff0477ac */ /* 0x000e620008000a00 */
[CC--:B------:R-:W-:Y:S02]  /*0190*/  IMAD R7, R9.reuse, R0.reuse, R4 ;  /* 0x0000000009077224 */ /* 0x0c0fe400078e0204 */
[-C--:B------:R-:W-:Y:S02]  /*01a0*/  IMAD R9, R9, R0.reuse, -R0 ;  /* 0x0000000009097224 */ /* 0x080fe400078e0a00 */
[----:B------:R-:W-:-:S03]  /*01b0*/  IMAD R5, R15, R0, R7 ;  /* 0x000000000f057224 */ /* 0x000fc600078e0207 */
[----:B------:R-:W-:Y:S02]  /*01c0*/  IADD3 R6, PT, PT, R4, R9, RZ ;  /* 0x0000000904067210 */ /* 0x000fe40007ffe0ff */
[C---:B------:R-:W-:Y:S02]  /*01d0*/  IADD3 R11, PT, PT, R5.reuse, -0x1, RZ ;  /* 0xffffffff050b7810 */ /* 0x040fe40007ffe0ff */
[----:B------:R-:W-:Y:S01]  /*01e0*/  IADD3 R13, PT, PT, R5, 0x1, RZ ;  /* 0x00000001050d7810 */ /* 0x000fe20007ffe0ff */
[----:B------:R-:W-:Y:S02]  /*01f0*/  IMAD R17, R15, R0, R6 ;  /* 0x000000000f117224 */ /* 0x000fe400078e0206 */
[----:B0-----:R-:W-:-:S04]  /*0200*/  IMAD.WIDE.U32 R10, R11, 0x4, R2 ;  /* 0x000000040b0a7825 */ /* 0x001fc800078e0002 */
[--C-:B------:R-:W-:Y:S01]  /*0210*/  IMAD.WIDE.U32 R8, R5, 0x4, R2.reuse ;  /* 0x0000000405087825 */ /* 0x100fe200078e0002 */
[----:B-1----:R0:W2:Y:S03]  /*0220*/  LDG.E R4, desc[UR4][R10.64] ;  /* 0x000000040a047981 */ /* 0x0020a6000c1e1900 */
[--C-:B------:R-:W-:Y:S01]  /*0230*/  IMAD.WIDE.U32 R12, R13, 0x4, R2.reuse ;  /* 0x000000040d0c7825 */ /* 0x100fe200078e0002 */
[----:B------:R1:W3:Y:S01]  /*0240*/  LDG.E R6, desc[UR4][R8.64] ;  /* 0x0000000408067981 */ /* 0x0002e2000c1e1900 */
[----:B------:R-:W-:Y:S02]  /*0250*/  IADD3 R21, PT, PT, R15, -R0, RZ ;  /* 0x800000000f157210 */ /* 0x000fe40007ffe0ff */
[C---:B------:R-:W-:Y:S01]  /*0260*/  LEA R19, R0.reuse, R17, 0x1 ;  /* 0x0000001100137211 */ /* 0x040fe200078e08ff */
[----:B------:R-:W-:Y:S01]  /*0270*/  IMAD.WIDE.U32 R14, R17, 0x4, R2 ;  /* 0x00000004110e7825 */ /* 0x000fe200078e0002 */
[----:B------:R-:W4:Y:S01]  /*0280*/  LDG.E R13, desc[UR4][R12.64] ;  /* 0x000000040c0d7981 */ /* 0x000f22000c1e1900 */
[----:B------:R-:W-:-:S02]  /*0290*/  LEA R18, R0, R21, 0x1 ;  /* 0x0000001500127211 */ /* 0x000fc400078e08ff */
[-C--:B------:R-:W-:Y:S02]  /*02a0*/  IMAD R21, R21, R0.reuse, R7 ;  /* 0x0000000015157224 */ /* 0x080fe400078e0207 */
[----:B------:R-:W-:Y:S01]  /*02b0*/  IMAD.WIDE.U32 R16, R19, 0x4, R2 ;  /* 0x0000000413107825 */ /* 0x000fe200078e0002 */
[----:B------:R-:W5:Y:S03]  /*02c0*/  LDG.E R15, desc[UR4][R14.64] ;  /* 0x000000040e0f7981 */ /* 0x000f66000c1e1900 */
[----:B------:R-:W-:Y:S02]  /*02d0*/  IMAD R7, R18, R0, R7 ;  /* 0x0000000012077224 */ /* 0x000fe400078e0207 */
[--C-:B0-----:R-:W-:Y:S01]  /*02e0*/  IMAD.WIDE.U32 R10, R21, 0x4, R2.reuse ;  /* 0x00000004150a7825 */ /* 0x101fe200078e0002 */
[----:B------:R-:W5:Y:S03]  /*02f0*/  LDG.E R17, desc[UR4][R16.64] ;  /* 0x0000000410117981 */ /* 0x000f66000c1e1900 */
[----:B-1----:R-:W-:-:S02]  /*0300*/  IMAD.WIDE.U32 R8, R7, 0x4, R2 ;  /* 0x0000000407087825 */ /* 0x002fc400078e0002 */
[----:B------:R-:W5:Y:S01]  /*0310*/  LDG.E R11, desc[UR4][R10.64] ;  /* 0x000000040a0b7981 */ /* 0x000f62000c1e1900 */
[----:B------:R-:W0:Y:S03]  /*0320*/  LDC.64 R2, c[0x0][0x388] ;  /* 0x0000e200ff027b82 */ /* 0x000e260000000a00 */
[----:B------:R-:W5:Y:S01]  /*0330*/  LDG.E R9, desc[UR4][R8.64] ;  /* 0x0000000408097981 */ /* 0x000f62000c1e1900 */
[----:B0-----:R-:W-:-:S04]  /*0340*/  IMAD.WIDE.U32 R2, R5, 0x4, R2 ;  /* 0x0000000405027825 */ /* 0x001fc800078e0002 */
[----:B--2---:R-:W-:-:S04]  /*0350*/  FMUL R7, R4, 0.51999998092651367188 ;  /* 0x3f051eb804077820 */ /* 0x004fc80000400000 */
[----:B---3--:R-:W-:-:S04]  /*0360*/  FFMA R6, R6, 0.019999999552965164185, R7 ;  /* 0x3ca3d70a06067823 */ /* 0x008fc80000000007 */
[----:B----4-:R-:W-:-:S04]  /*0370*/  FFMA R6, R13, 0.25, R6 ;  /* 0x3e8000000d067823 */ /* 0x010fc80000000006 */
[----:B-----5:R-:W-:-:S04]  /*0380*/  FFMA R6, R15, 0.11999999731779098511, R6 ;  /* 0x3df5c28f0f067823 */ /* 0x020fc80000000006 */
[----:B------:R-:W-:-:S04]  /*0390*/  FFMA R6, R17, 0.88999998569488525391, R6 ;  /* 0x3f63d70a11067823 */ /* 0x000fc80000000006 */
[----:B------:R-:W-:-:S04]  /*03a0*/  FFMA R6, R11, 0.37000000476837158203, R6 ;  /* 0x3ebd70a40b067823 */ /* 0x000fc80000000006 */
[----:B------:R-:W-:-:S05]  /*03b0*/  FFMA R5, R9, 0.93000000715255737305, R6 ;  /* 0x3f6e147b09057823 */ /* 0x000fca0000000006 */
[----:B------:R-:W-:Y:S01]  /*03c0*/  STG.E desc[UR4][R2.64], R5 ;  /* 0x0000000502007986 */ /* 0x000fe2000c101904 */
[----:B------:R-:W-:Y:S05]  /*03d0*/  EXIT ;  /* 0x000000000000794d */ /* 0x000fea0003800000 */
.L_x_0:
[----:B------:R-:W-:-:S00]  /*03e0*/  BRA `(.L_x_0) ;  /* 0xfffffffc00fc7947 */ /* 0x000fc0000383ffff */
[----:B------:R-:W-:-:S00]  /*03f0*/  NOP ;  /* 0x0000000000007918 */ /* 0x000fc00000000000 */
        /* <DEDUP_REMOVED lines=8> */
.L_x_1:


//--------------------- .nv.shared.reserved.0     --------------------------
	.section	.nv.shared.reserved.0,"aw",@nobits
	.weak		__nv_reservedSMEM_offset_0_alias
	.size		__nv_reservedSMEM_offset_0_alias, 0, 64
	.other		__nv_reservedSMEM_offset_0_alias,@"STO_CUDA_RESERVED_SHARED STV_DEFAULT"
__nv_reservedSMEM_offset_0_alias:
	.zero		0
	.zero		64


//--------------------- .nv.constant0._Z14stencil_kernelPfS_j --------------------------
	.section	.nv.constant0._Z14stencil_kernelPfS_j,"a",@progbits
	.sectionflags	@""
	.align	4
.nv.constant0._Z14stencil_kernelPfS_j:
	.zero		916


//--------------------- SYMBOLS --------------------------

	.type		.nv.reservedSmem.offset0,@object
	.size		.nv.reservedSmem.offset0,0x4
